//
// Generated by NVIDIA NVVM Compiler
//
// Compiler Build ID: CL-36424714
// Cuda compilation tools, release 13.0, V13.0.88
// Based on NVVM 20.0.0
//

.version 9.0
.target sm_100
.address_size 64

	// .globl	_Z4vsetPj

.visible .entry _Z4vsetPj(
	.param .u64 .ptr .align 1 _Z4vsetPj_param_0
)
{
	.reg .b32 	%r<5>;
	.reg .b64 	%rd<3>;

	ld.param.u64 	%rd1, [_Z4vsetPj_param_0];
	cvta.to.global.u64 	%rd2, %rd1;
	// begin inline asm
	vset.u32.s32.ge.max %r1, %r2, %r3, %r4;
	// end inline asm
	st.global.u32 	[%rd2], %r1;
	ret;

}


// ===== COMPILED SASS (sm_100) =====

	.target	sm_100

	.elftype	@"ET_EXEC"


//--------------------- .note.nv.tkinfo           --------------------------
	.section	.note.nv.tkinfo,"",@"SHT_NOTE"
	.sectionflags	@"SHF_NOTE_NV_TKINFO"
	.tkinfo
        /*0018*/ 	.word	0x00000002
        /*0030*/ 	.string	""
        /*0030*/ 	.string	"ptxas"
        /*0030*/ 	.string	"Cuda compilation tools, release 13.0, V13.0.88"
        /*0030*/ 	.string	"Build cuda_13.0.r13.0/compiler.36424714_0"
        /*0030*/ 	.string	"-arch sm_100 -m 64 "



//--------------------- .note.nv.cuinfo           --------------------------
	.section	.note.nv.cuinfo,"",@"SHT_NOTE"
	.sectionflags	@"SHF_NOTE_NV_CUINFO"
        /*0018*/ 	.short	0x0002
        /*001a*/ 	.short	0x0064
        /*001c*/ 	.short	0x0082
	.zero		2


//--------------------- .nv.info                  --------------------------
	.section	.nv.info,"",@"SHT_CUDA_INFO"
	.align	4


	//----- nvinfo : EIATTR_REGCOUNT
	.align		4
        /*0000*/ 	.byte	0x04, 0x2f
        /*0002*/ 	.short	(.L_1 - .L_0)
	.align		4
.L_0:
        /*0004*/ 	.word	index@(_Z4vsetPj)
        /*0008*/ 	.word	0x00000008


	//----- nvinfo : EIATTR_FRAME_SIZE
	.align		4
.L_1:
        /*000c*/ 	.byte	0x04, 0x11
        /*000e*/ 	.short	(.L_3 - .L_2)
	.align		4
.L_2:
        /*0010*/ 	.word	index@(_Z4vsetPj)
        /*0014*/ 	.word	0x00000000


	//----- nvinfo : EIATTR_MIN_STACK_SIZE
	.align		4
.L_3:
        /*0018*/ 	.byte	0x04, 0x12
        /*001a*/ 	.short	(.L_5 - .L_4)
	.align		4
.L_4:
        /*001c*/ 	.word	index@(_Z4vsetPj)
        /*0020*/ 	.word	0x00000000
.L_5:


//--------------------- .nv.compat                --------------------------
	.section	.nv.compat,"",@"SHT_CUDA_COMPAT_INFO"
	.align	4
        /*0000*/ 	.byte	0x02, 0x09, 0x00, 0x00, 0x02, 0x02, 0x01, 0x00, 0x02, 0x05, 0x05, 0x00, 0x03, 0x07, 0x01, 0x01
        /*0010*/ 	.byte	0x02, 0x03, 0x00, 0x00, 0x02, 0x06, 0x01, 0x00, 0x04, 0x0b, 0x08, 0x00, 0x09, 0x00, 0x00, 0x00
        /*0020*/ 	.byte	0x00, 0x00, 0x00, 0x00


//--------------------- .nv.info._Z4vsetPj        --------------------------
	.section	.nv.info._Z4vsetPj,"",@"SHT_CUDA_INFO"
	.sectionflags	@""
	.align	4


	//----- nvinfo : EIATTR_CUDA_API_VERSION
	.align		4
        /*0000*/ 	.byte	0x04, 0x37
        /*0002*/ 	.short	(.L_7 - .L_6)
.L_6:
        /*0004*/ 	.word	0x00000082


	//----- nvinfo : EIATTR_KPARAM_INFO
	.align		4
.L_7:
        /*0008*/ 	.byte	0x04, 0x17
        /*000a*/ 	.short	(.L_9 - .L_8)
.L_8:
        /*000c*/ 	.word	0x00000000
        /*0010*/ 	.short	0x0000
        /*0012*/ 	.short	0x0000
        /*0014*/ 	.byte	0x00, 0xf5, 0x21, 0x00


	//----- nvinfo : EIATTR_SPARSE_MMA_MASK
	.align		4
.L_9:
        /*0018*/ 	.byte	0x03, 0x50
        /*001a*/ 	.short	0x0000


	//----- nvinfo : EIATTR_MAXREG_COUNT
	.align		4
        /*001c*/ 	.byte	0x03, 0x1b
        /*001e*/ 	.short	0x00ff


	//----- nvinfo : EIATTR_MERCURY_ISA_VERSION
	.align		4
        /*0020*/ 	.byte	0x03, 0x5f
        /*0022*/ 	.short	0x0101


	//----- nvinfo : EIATTR_VRC_CTA_INIT_COUNT
	.align		4
        /*0024*/ 	.byte	0x02, 0x4a
	.zero		1
	.zero		1


	//----- nvinfo : EIATTR_EXIT_INSTR_OFFSETS
	.align		4
        /*0028*/ 	.byte	0x04, 0x1c
        /*002a*/ 	.short	(.L_11 - .L_10)


	//   ....[0]....
.L_10:
        /*002c*/ 	.word	0x00000100


	//----- nvinfo : EIATTR_CBANK_PARAM_SIZE
	.align		4
.L_11:
        /*0030*/ 	.byte	0x03, 0x19
        /*0032*/ 	.short	0x0008


	//----- nvinfo : EIATTR_PARAM_CBANK
	.align		4
        /*0034*/ 	.byte	0x04, 0x0a
        /*0036*/ 	.short	(.L_13 - .L_12)
	.align		4
.L_12:
        /*0038*/ 	.word	index@(.nv.constant0._Z4vsetPj)
        /*003c*/ 	.short	0x0380
        /*003e*/ 	.short	0x0008


	//----- nvinfo : EIATTR_SW_WAR
	.align		4
.L_13:
        /*0040*/ 	.byte	0x04, 0x36
        /*0042*/ 	.short	(.L_15 - .L_14)
.L_14:
        /*0044*/ 	.word	0x00000008
.L_15:


//--------------------- .nv.callgraph             --------------------------
	.section	.nv.callgraph,"",@"SHT_CUDA_CALLGRAPH"
	.align	4
	.sectionentsize	8
	.align		4
        /*0000*/ 	.word	0x00000000
	.align		4
        /*0004*/ 	.word	0xffffffff
	.align		4
        /*0008*/ 	.word	0x00000000
	.align		4
        /*000c*/ 	.word	0xfffffffe
	.align		4
        /*0010*/ 	.word	0x00000000
	.align		4
        /*0014*/ 	.word	0xfffffffd
	.align		4
        /*0018*/ 	.word	0x00000000
	.align		4
        /*001c*/ 	.word	0xfffffffc


//--------------------- .text._Z4vsetPj           --------------------------
	.section	.text._Z4vsetPj,"ax",@progbits
	.align	128
        .global         _Z4vsetPj
        .type           _Z4vsetPj,@function
        .size           _Z4vsetPj,(.L_x_1 - _Z4vsetPj)
        .other          _Z4vsetPj,@"STO_CUDA_ENTRY STV_DEFAULT"
_Z4vsetPj:
.text._Z4vsetPj:
[----:B------:R-:W0:Y:S01]  /*0000*/  LDC R1, c[0x0][0x37c] ;  /* 0x0000df00ff017b82 */ /* 0x000e220000000800 */
[----:B------:R-:W-:Y:S01]  /*0010*/  UPRMT UR4, UR4, 0x3210, URZ ;  /* 0x0000321004047896 */ /* 0x000fe200080000ff */
[----:B------:R-:W-:-:S06]  /*0020*/  PRMT R0, R0, 0x3210, RZ ;  /* 0x0000321000007816 */ /* 0x000fcc00000000ff */
[----:B------:R-:W1:Y:S01]  /*0030*/  LDC.64 R2, c[0x0][0x380] ;  /* 0x0000e000ff027b82 */ /* 0x000e620000000a00 */
[----:B------:R-:W-:Y:S02]  /*0040*/  ISETP.LE.U32.AND P0, PT, R0, UR4, PT ;  /* 0x0000000400007c0c */ /* 0x000fe4000bf03070 */
[----:B------:R-:W-:Y:S01]  /*0050*/  SHF.R.S32.HI R0, RZ, 0x1f, R0 ;  /* 0x0000001fff007819 */ /* 0x000fe20000011400 */
[----:B------:R-:W1:Y:S03]  /*0060*/  LDCU.64 UR4, c[0x0][0x358] ;  /* 0x00006b00ff0477ac */ /* 0x000e660008000a00 */
[----:B------:R-:W-:-:S04]  /*0070*/  ISETP.GE.AND.EX P0, PT, RZ, R0, PT, P0 ;  /* 0x00000000ff00720c */ /* 0x000fc80003f06300 */
[----:B------:R-:W-:-:S04]  /*0080*/  SEL R0, RZ, 0xffffffff, !P0 ;  /* 0xffffffffff007807 */ /* 0x000fc80004000000 */
[----:B------:R-:W-:-:S04]  /*0090*/  ISETP.NE.U32.AND P0, PT, R0, -0x1, PT ;  /* 0xffffffff0000780c */ /* 0x000fc80003f05070 */
[----:B------:R-:W-:-:S04]  /*00a0*/  SEL R0, R0, 0x1, P0 ;  /* 0x0000000100007807 */ /* 0x000fc80000000000 */
[----:B------:R-:W-:-:S04]  /*00b0*/  SEL R0, R0, RZ, !P0 ;  /* 0x000000ff00007207 */ /* 0x000fc80004000000 */
[----:B0-----:R-:W-:-:S04]  /*00c0*/  ISETP.GT.U32.AND P0, PT, R0, R1, PT ;  /* 0x000000010000720c */ /* 0x001fc80003f04070 */
[----:B------:R-:W-:-:S04]  /*00d0*/  ISETP.GT.U32.AND.EX P0, PT, RZ, RZ, PT, P0 ;  /* 0x000000ffff00720c */ /* 0x000fc80003f04100 */
[----:B------:R-:W-:-:S05]  /*00e0*/  SEL R5, R0, R1, P0 ;  /* 0x0000000100057207 */ /* 0x000fca0000000000 */
[----:B-1----:R-:W-:Y:S01]  /*00f0*/  STG.E desc[UR4][R2.64], R5 ;  /* 0x0000000502007986 */ /* 0x002fe2000c101904 */
[----:B------:R-:W-:Y:S05]  /*0100*/  EXIT ;  /* 0x000000000000794d */ /* 0x000fea0003800000 */
.L_x_0:
[----:B------:R-:W-:-:S00]  /*0110*/  BRA `(.L_x_0) ;  /* 0xfffffffc00fc7947 */ /* 0x000fc0000383ffff */
[----:B------:R-:W-:-:S00]  /*0120*/  NOP ;  /* 0x0000000000007918 */ /* 0x000fc00000000000 */
        /* <DEDUP_REMOVED lines=13> */
.L_x_1:


//--------------------- .nv.shared.reserved.0     --------------------------
	.section	.nv.shared.reserved.0,"aw",@nobits
	.weak		__nv_reservedSMEM_offset_0_alias
	.size		__nv_reservedSMEM_offset_0_alias, 0, 64
	.other		__nv_reservedSMEM_offset_0_alias,@"STO_CUDA_RESERVED_SHARED STV_DEFAULT"
__nv_reservedSMEM_offset_0_alias:
	.zero		0
	.zero		64


//--------------------- .nv.constant0._Z4vsetPj   --------------------------
	.section	.nv.constant0._Z4vsetPj,"a",@progbits
	.sectionflags	@""
	.align	4
.nv.constant0._Z4vsetPj:
	.zero		904


//--------------------- SYMBOLS --------------------------

	.type		.nv.reservedSmem.offset0,@object
	.size		.nv.reservedSmem.offset0,0x4
